//
// Generated by NVIDIA NVVM Compiler
//
// Compiler Build ID: CL-36424714
// Cuda compilation tools, release 13.0, V13.0.88
// Based on NVVM 20.0.0
//

.version 9.0
.target sm_100
.address_size 64

	// .globl	_Z9stencil2dPdS_i

.visible .entry _Z9stencil2dPdS_i(
	.param .u64 .ptr .align 1 _Z9stencil2dPdS_i_param_0,
	.param .u64 .ptr .align 1 _Z9stencil2dPdS_i_param_1,
	.param .u32 _Z9stencil2dPdS_i_param_2
)
{
	.reg .pred 	%p<8>;
	.reg .b32 	%r<20>;
	.reg .b64 	%rd<16>;
	.reg .b64 	%fd<9>;

	ld.param.u64 	%rd1, [_Z9stencil2dPdS_i_param_0];
	ld.param.u64 	%rd2, [_Z9stencil2dPdS_i_param_1];
	ld.param.u32 	%r4, [_Z9stencil2dPdS_i_param_2];
	mov.u32 	%r5, %ctaid.x;
	mov.u32 	%r6, %ntid.x;
	mov.u32 	%r7, %tid.x;
	mad.lo.s32 	%r8, %r5, %r6, %r7;
	mov.u32 	%r9, %ctaid.y;
	mov.u32 	%r10, %ntid.y;
	mov.u32 	%r11, %tid.y;
	mad.lo.s32 	%r12, %r9, %r10, %r11;
	setp.lt.s32 	%p1, %r8, 1;
	add.s32 	%r13, %r4, -1;
	setp.ge.s32 	%p2, %r8, %r13;
	or.pred  	%p3, %p1, %p2;
	setp.eq.s32 	%p4, %r12, 0;
	or.pred  	%p5, %p4, %p3;
	setp.ge.s32 	%p6, %r12, %r13;
	or.pred  	%p7, %p5, %p6;
	@%p7 bra 	$L__BB0_2;
	cvta.to.global.u64 	%rd3, %rd1;
	cvta.to.global.u64 	%rd4, %rd2;
	mul.lo.s32 	%r14, %r4, %r12;
	cvt.s64.s32 	%rd5, %r14;
	cvt.u64.u32 	%rd6, %r8;
	add.s64 	%rd7, %rd6, %rd5;
	shl.b64 	%rd8, %rd7, 3;
	add.s64 	%rd9, %rd3, %rd8;
	ld.global.f64 	%fd1, [%rd9+-8];
	ld.global.f64 	%fd2, [%rd9+8];
	add.f64 	%fd3, %fd1, %fd2;
	sub.s32 	%r15, %r14, %r4;
	add.s32 	%r16, %r15, %r8;
	mul.wide.s32 	%rd10, %r16, 8;
	add.s64 	%rd11, %rd3, %rd10;
	ld.global.f64 	%fd4, [%rd11];
	add.f64 	%fd5, %fd3, %fd4;
	shl.b32 	%r17, %r4, 1;
	add.s32 	%r18, %r16, %r17;
	mul.wide.s32 	%rd12, %r18, 8;
	add.s64 	%rd13, %rd3, %rd12;
	ld.global.f64 	%fd6, [%rd13];
	add.f64 	%fd7, %fd5, %fd6;
	mul.f64 	%fd8, %fd7, 0d3FD0000000000000;
	add.s32 	%r19, %r14, %r8;
	mul.wide.s32 	%rd14, %r19, 8;
	add.s64 	%rd15, %rd4, %rd14;
	st.global.f64 	[%rd15], %fd8;
$L__BB0_2:
	ret;

}
	// .globl	_Z7mat_mulPdS_S_i
.visible .entry _Z7mat_mulPdS_S_i(
	.param .u64 .ptr .align 1 _Z7mat_mulPdS_S_i_param_0,
	.param .u64 .ptr .align 1 _Z7mat_mulPdS_S_i_param_1,
	.param .u64 .ptr .align 1 _Z7mat_mulPdS_S_i_param_2,
	.param .u32 _Z7mat_mulPdS_S_i_param_3
)
{
	.reg .pred 	%p<13>;
	.reg .b32 	%r<54>;
	.reg .b64 	%rd<47>;
	.reg .b64 	%fd<68>;

	ld.param.u64 	%rd4, [_Z7mat_mulPdS_S_i_param_0];
	ld.param.u64 	%rd5, [_Z7mat_mulPdS_S_i_param_1];
	ld.param.u64 	%rd3, [_Z7mat_mulPdS_S_i_param_2];
	ld.param.u32 	%r14, [_Z7mat_mulPdS_S_i_param_3];
	cvta.to.global.u64 	%rd1, %rd5;
	cvta.to.global.u64 	%rd2, %rd4;
	mov.u32 	%r15, %ctaid.x;
	mov.u32 	%r16, %ntid.x;
	mov.u32 	%r17, %tid.x;
	mad.lo.s32 	%r1, %r15, %r16, %r17;
	mov.u32 	%r18, %ctaid.y;
	mov.u32 	%r19, %ntid.y;
	mov.u32 	%r20, %tid.y;
	mad.lo.s32 	%r21, %r18, %r19, %r20;
	setp.gt.s32 	%p1, %r1, 2047;
	setp.gt.u32 	%p2, %r21, 2047;
	or.pred  	%p3, %p1, %p2;
	@%p3 bra 	$L__BB1_14;
	setp.lt.s32 	%p4, %r14, 1;
	mov.f64 	%fd67, 0d0000000000000000;
	@%p4 bra 	$L__BB1_13;
	shl.b32 	%r3, %r1, 11;
	and.b32  	%r4, %r14, 7;
	setp.lt.u32 	%p5, %r14, 8;
	mov.f64 	%fd67, 0d0000000000000000;
	mov.b32 	%r52, 0;
	@%p5 bra 	$L__BB1_5;
	and.b32  	%r52, %r14, 2147483640;
	mov.f64 	%fd67, 0d0000000000000000;
	mov.b32 	%r50, 0;
$L__BB1_4:
	.pragma "nounroll";
	add.s32 	%r24, %r3, %r50;
	mul.wide.s32 	%rd6, %r24, 8;
	add.s64 	%rd7, %rd2, %rd6;
	ld.global.f64 	%fd17, [%rd7];
	shl.b32 	%r25, %r50, 11;
	add.s32 	%r26, %r25, %r21;
	mul.wide.u32 	%rd8, %r26, 8;
	add.s64 	%rd9, %rd1, %rd8;
	ld.global.f64 	%fd18, [%rd9];
	fma.rn.f64 	%fd19, %fd17, %fd18, %fd67;
	ld.global.f64 	%fd20, [%rd7+8];
	add.s32 	%r27, %r26, 2048;
	mul.wide.u32 	%rd10, %r27, 8;
	add.s64 	%rd11, %rd1, %rd10;
	ld.global.f64 	%fd21, [%rd11];
	fma.rn.f64 	%fd22, %fd20, %fd21, %fd19;
	ld.global.f64 	%fd23, [%rd7+16];
	add.s32 	%r28, %r26, 4096;
	mul.wide.u32 	%rd12, %r28, 8;
	add.s64 	%rd13, %rd1, %rd12;
	ld.global.f64 	%fd24, [%rd13];
	fma.rn.f64 	%fd25, %fd23, %fd24, %fd22;
	ld.global.f64 	%fd26, [%rd7+24];
	add.s32 	%r29, %r26, 6144;
	mul.wide.u32 	%rd14, %r29, 8;
	add.s64 	%rd15, %rd1, %rd14;
	ld.global.f64 	%fd27, [%rd15];
	fma.rn.f64 	%fd28, %fd26, %fd27, %fd25;
	ld.global.f64 	%fd29, [%rd7+32];
	add.s32 	%r30, %r26, 8192;
	mul.wide.u32 	%rd16, %r30, 8;
	add.s64 	%rd17, %rd1, %rd16;
	ld.global.f64 	%fd30, [%rd17];
	fma.rn.f64 	%fd31, %fd29, %fd30, %fd28;
	ld.global.f64 	%fd32, [%rd7+40];
	add.s32 	%r31, %r26, 10240;
	mul.wide.u32 	%rd18, %r31, 8;
	add.s64 	%rd19, %rd1, %rd18;
	ld.global.f64 	%fd33, [%rd19];
	fma.rn.f64 	%fd34, %fd32, %fd33, %fd31;
	ld.global.f64 	%fd35, [%rd7+48];
	add.s32 	%r32, %r26, 12288;
	mul.wide.u32 	%rd20, %r32, 8;
	add.s64 	%rd21, %rd1, %rd20;
	ld.global.f64 	%fd36, [%rd21];
	fma.rn.f64 	%fd37, %fd35, %fd36, %fd34;
	ld.global.f64 	%fd38, [%rd7+56];
	add.s32 	%r33, %r26, 14336;
	mul.wide.u32 	%rd22, %r33, 8;
	add.s64 	%rd23, %rd1, %rd22;
	ld.global.f64 	%fd39, [%rd23];
	fma.rn.f64 	%fd67, %fd38, %fd39, %fd37;
	add.s32 	%r50, %r50, 8;
	setp.ne.s32 	%p6, %r50, %r52;
	@%p6 bra 	$L__BB1_4;
$L__BB1_5:
	setp.eq.s32 	%p7, %r4, 0;
	@%p7 bra 	$L__BB1_13;
	and.b32  	%r9, %r14, 3;
	setp.lt.u32 	%p8, %r4, 4;
	@%p8 bra 	$L__BB1_8;
	add.s32 	%r34, %r3, %r52;
	mul.wide.s32 	%rd24, %r34, 8;
	add.s64 	%rd25, %rd2, %rd24;
	ld.global.f64 	%fd41, [%rd25];
	shl.b32 	%r35, %r52, 11;
	add.s32 	%r36, %r35, %r21;
	mul.wide.u32 	%rd26, %r36, 8;
	add.s64 	%rd27, %rd1, %rd26;
	ld.global.f64 	%fd42, [%rd27];
	fma.rn.f64 	%fd43, %fd41, %fd42, %fd67;
	ld.global.f64 	%fd44, [%rd25+8];
	add.s32 	%r37, %r36, 2048;
	mul.wide.u32 	%rd28, %r37, 8;
	add.s64 	%rd29, %rd1, %rd28;
	ld.global.f64 	%fd45, [%rd29];
	fma.rn.f64 	%fd46, %fd44, %fd45, %fd43;
	ld.global.f64 	%fd47, [%rd25+16];
	add.s32 	%r38, %r36, 4096;
	mul.wide.u32 	%rd30, %r38, 8;
	add.s64 	%rd31, %rd1, %rd30;
	ld.global.f64 	%fd48, [%rd31];
	fma.rn.f64 	%fd49, %fd47, %fd48, %fd46;
	ld.global.f64 	%fd50, [%rd25+24];
	add.s32 	%r39, %r36, 6144;
	mul.wide.u32 	%rd32, %r39, 8;
	add.s64 	%rd33, %rd1, %rd32;
	ld.global.f64 	%fd51, [%rd33];
	fma.rn.f64 	%fd67, %fd50, %fd51, %fd49;
	add.s32 	%r52, %r52, 4;
$L__BB1_8:
	setp.eq.s32 	%p9, %r9, 0;
	@%p9 bra 	$L__BB1_13;
	setp.eq.s32 	%p10, %r9, 1;
	@%p10 bra 	$L__BB1_11;
	add.s32 	%r40, %r3, %r52;
	mul.wide.s32 	%rd34, %r40, 8;
	add.s64 	%rd35, %rd2, %rd34;
	ld.global.f64 	%fd53, [%rd35];
	shl.b32 	%r41, %r52, 11;
	add.s32 	%r42, %r41, %r21;
	mul.wide.u32 	%rd36, %r42, 8;
	add.s64 	%rd37, %rd1, %rd36;
	ld.global.f64 	%fd54, [%rd37];
	fma.rn.f64 	%fd55, %fd53, %fd54, %fd67;
	ld.global.f64 	%fd56, [%rd35+8];
	add.s32 	%r43, %r42, 2048;
	mul.wide.u32 	%rd38, %r43, 8;
	add.s64 	%rd39, %rd1, %rd38;
	ld.global.f64 	%fd57, [%rd39];
	fma.rn.f64 	%fd67, %fd56, %fd57, %fd55;
	add.s32 	%r52, %r52, 2;
$L__BB1_11:
	and.b32  	%r44, %r14, 1;
	setp.eq.b32 	%p11, %r44, 1;
	not.pred 	%p12, %p11;
	@%p12 bra 	$L__BB1_13;
	add.s32 	%r45, %r3, %r52;
	mul.wide.s32 	%rd40, %r45, 8;
	add.s64 	%rd41, %rd2, %rd40;
	ld.global.f64 	%fd58, [%rd41];
	shl.b32 	%r46, %r52, 11;
	add.s32 	%r47, %r46, %r21;
	mul.wide.u32 	%rd42, %r47, 8;
	add.s64 	%rd43, %rd1, %rd42;
	ld.global.f64 	%fd59, [%rd43];
	fma.rn.f64 	%fd67, %fd58, %fd59, %fd67;
$L__BB1_13:
	shl.b32 	%r48, %r1, 11;
	add.s32 	%r49, %r48, %r21;
	cvta.to.global.u64 	%rd44, %rd3;
	mul.wide.s32 	%rd45, %r49, 8;
	add.s64 	%rd46, %rd44, %rd45;
	st.global.f64 	[%rd46], %fd67;
$L__BB1_14:
	ret;

}


// ===== COMPILED SASS (sm_100) =====

	.target	sm_100

	.elftype	@"ET_EXEC"


//--------------------- .note.nv.tkinfo           --------------------------
	.section	.note.nv.tkinfo,"",@"SHT_NOTE"
	.sectionflags	@"SHF_NOTE_NV_TKINFO"
	.tkinfo
        /*0018*/ 	.word	0x00000002
        /*0030*/ 	.string	""
        /*0030*/ 	.string	"ptxas"
        /*0030*/ 	.string	"Cuda compilation tools, release 13.0, V13.0.88"
        /*0030*/ 	.string	"Build cuda_13.0.r13.0/compiler.36424714_0"
        /*0030*/ 	.string	"-arch sm_100 -m 64 "



//--------------------- .note.nv.cuinfo           --------------------------
	.section	.note.nv.cuinfo,"",@"SHT_NOTE"
	.sectionflags	@"SHF_NOTE_NV_CUINFO"
        /*0018*/ 	.short	0x0002
        /*001a*/ 	.short	0x0064
        /*001c*/ 	.short	0x0082
	.zero		2


//--------------------- .nv.info                  --------------------------
	.section	.nv.info,"",@"SHT_CUDA_INFO"
	.align	4


	//----- nvinfo : EIATTR_REGCOUNT
	.align		4
        /*0000*/ 	.byte	0x04, 0x2f
        /*0002*/ 	.short	(.L_1 - .L_0)
	.align		4
.L_0:
        /*0004*/ 	.word	index@(_Z9stencil2dPdS_i)
        /*0008*/ 	.word	0x00000012


	//----- nvinfo : EIATTR_FRAME_SIZE
	.align		4
.L_1:
        /*000c*/ 	.byte	0x04, 0x11
        /*000e*/ 	.short	(.L_3 - .L_2)
	.align		4
.L_2:
        /*0010*/ 	.word	index@(_Z9stencil2dPdS_i)
        /*0014*/ 	.word	0x00000000


	//----- nvinfo : EIATTR_REGCOUNT
	.align		4
.L_3:
        /*0018*/ 	.byte	0x04, 0x2f
        /*001a*/ 	.short	(.L_5 - .L_4)
	.align		4
.L_4:
        /*001c*/ 	.word	index@(_Z7mat_mulPdS_S_i)
        /*0020*/ 	.word	0x00000020


	//----- nvinfo : EIATTR_FRAME_SIZE
	.align		4
.L_5:
        /*0024*/ 	.byte	0x04, 0x11
        /*0026*/ 	.short	(.L_7 - .L_6)
	.align		4
.L_6:
        /*0028*/ 	.word	index@(_Z7mat_mulPdS_S_i)
        /*002c*/ 	.word	0x00000000


	//----- nvinfo : EIATTR_MIN_STACK_SIZE
	.align		4
.L_7:
        /*0030*/ 	.byte	0x04, 0x12
        /*0032*/ 	.short	(.L_9 - .L_8)
	.align		4
.L_8:
        /*0034*/ 	.word	index@(_Z7mat_mulPdS_S_i)
        /*0038*/ 	.word	0x00000000


	//----- nvinfo : EIATTR_MIN_STACK_SIZE
	.align		4
.L_9:
        /*003c*/ 	.byte	0x04, 0x12
        /*003e*/ 	.short	(.L_11 - .L_10)
	.align		4
.L_10:
        /*0040*/ 	.word	index@(_Z9stencil2dPdS_i)
        /*0044*/ 	.word	0x00000000
.L_11:


//--------------------- .nv.compat                --------------------------
	.section	.nv.compat,"",@"SHT_CUDA_COMPAT_INFO"
	.align	4
        /*0000*/ 	.byte	0x02, 0x09, 0x00, 0x00, 0x02, 0x02, 0x01, 0x00, 0x02, 0x05, 0x05, 0x00, 0x03, 0x07, 0x01, 0x01
        /*0010*/ 	.byte	0x02, 0x03, 0x00, 0x00, 0x02, 0x06, 0x01, 0x00, 0x04, 0x0b, 0x08, 0x00, 0x01, 0x00, 0x00, 0x00
        /*0020*/ 	.byte	0x00, 0x00, 0x00, 0x00


//--------------------- .nv.info._Z7mat_mulPdS_S_i --------------------------
	.section	.nv.info._Z7mat_mulPdS_S_i,"",@"SHT_CUDA_INFO"
	.sectionflags	@""
	.align	4


	//----- nvinfo : EIATTR_CUDA_API_VERSION
	.align		4
        /*0000*/ 	.byte	0x04, 0x37
        /*0002*/ 	.short	(.L_13 - .L_12)
.L_12:
        /*0004*/ 	.word	0x00000082


	//----- nvinfo : EIATTR_KPARAM_INFO
	.align		4
.L_13:
        /*0008*/ 	.byte	0x04, 0x17
        /*000a*/ 	.short	(.L_15 - .L_14)
.L_14:
        /*000c*/ 	.word	0x00000000
        /*0010*/ 	.short	0x0003
        /*0012*/ 	.short	0x0018
        /*0014*/ 	.byte	0x00, 0xf0, 0x11, 0x00


	//----- nvinfo : EIATTR_KPARAM_INFO
	.align		4
.L_15:
        /*0018*/ 	.byte	0x04, 0x17
        /*001a*/ 	.short	(.L_17 - .L_16)
.L_16:
        /*001c*/ 	.word	0x00000000
        /*0020*/ 	.short	0x0002
        /*0022*/ 	.short	0x0010
        /*0024*/ 	.byte	0x00, 0xf5, 0x21, 0x00


	//----- nvinfo : EIATTR_KPARAM_INFO
	.align		4
.L_17:
        /*0028*/ 	.byte	0x04, 0x17
        /*002a*/ 	.short	(.L_19 - .L_18)
.L_18:
        /*002c*/ 	.word	0x00000000
        /*0030*/ 	.short	0x0001
        /*0032*/ 	.short	0x0008
        /*0034*/ 	.byte	0x00, 0xf5, 0x21, 0x00


	//----- nvinfo : EIATTR_KPARAM_INFO
	.align		4
.L_19:
        /*0038*/ 	.byte	0x04, 0x17
        /*003a*/ 	.short	(.L_21 - .L_20)
.L_20:
        /*003c*/ 	.word	0x00000000
        /*0040*/ 	.short	0x0000
        /*0042*/ 	.short	0x0000
        /*0044*/ 	.byte	0x00, 0xf5, 0x21, 0x00


	//----- nvinfo : EIATTR_SPARSE_MMA_MASK
	.align		4
.L_21:
        /*0048*/ 	.byte	0x03, 0x50
        /*004a*/ 	.short	0x0000


	//----- nvinfo : EIATTR_MAXREG_COUNT
	.align		4
        /*004c*/ 	.byte	0x03, 0x1b
        /*004e*/ 	.short	0x00ff


	//----- nvinfo : EIATTR_MERCURY_ISA_VERSION
	.align		4
        /*0050*/ 	.byte	0x03, 0x5f
        /*0052*/ 	.short	0x0101


	//----- nvinfo : EIATTR_VRC_CTA_INIT_COUNT
	.align		4
        /*0054*/ 	.byte	0x02, 0x4a
	.zero		1
	.zero		1


	//----- nvinfo : EIATTR_EXIT_INSTR_OFFSETS
	.align		4
        /*0058*/ 	.byte	0x04, 0x1c
        /*005a*/ 	.short	(.L_23 - .L_22)


	//   ....[0]....
.L_22:
        /*005c*/ 	.word	0x000000b0


	//   ....[1]....
        /*0060*/ 	.word	0x00000870


	//----- nvinfo : EIATTR_CBANK_PARAM_SIZE
	.align		4
.L_23:
        /*0064*/ 	.byte	0x03, 0x19
        /*0066*/ 	.short	0x001c


	//----- nvinfo : EIATTR_PARAM_CBANK
	.align		4
        /*0068*/ 	.byte	0x04, 0x0a
        /*006a*/ 	.short	(.L_25 - .L_24)
	.align		4
.L_24:
        /*006c*/ 	.word	index@(.nv.constant0._Z7mat_mulPdS_S_i)
        /*0070*/ 	.short	0x0380
        /*0072*/ 	.short	0x001c


	//----- nvinfo : EIATTR_SW_WAR
	.align		4
.L_25:
        /*0074*/ 	.byte	0x04, 0x36
        /*0076*/ 	.short	(.L_27 - .L_26)
.L_26:
        /*0078*/ 	.word	0x00000008
.L_27:


//--------------------- .nv.info._Z9stencil2dPdS_i --------------------------
	.section	.nv.info._Z9stencil2dPdS_i,"",@"SHT_CUDA_INFO"
	.sectionflags	@""
	.align	4


	//----- nvinfo : EIATTR_CUDA_API_VERSION
	.align		4
        /*0000*/ 	.byte	0x04, 0x37
        /*0002*/ 	.short	(.L_29 - .L_28)
.L_28:
        /*0004*/ 	.word	0x00000082


	//----- nvinfo : EIATTR_KPARAM_INFO
	.align		4
.L_29:
        /*0008*/ 	.byte	0x04, 0x17
        /*000a*/ 	.short	(.L_31 - .L_30)
.L_30:
        /*000c*/ 	.word	0x00000000
        /*0010*/ 	.short	0x0002
        /*0012*/ 	.short	0x0010
        /*0014*/ 	.byte	0x00, 0xf0, 0x11, 0x00


	//----- nvinfo : EIATTR_KPARAM_INFO
	.align		4
.L_31:
        /*0018*/ 	.byte	0x04, 0x17
        /*001a*/ 	.short	(.L_33 - .L_32)
.L_32:
        /*001c*/ 	.word	0x00000000
        /*0020*/ 	.short	0x0001
        /*0022*/ 	.short	0x0008
        /*0024*/ 	.byte	0x00, 0xf5, 0x21, 0x00


	//----- nvinfo : EIATTR_KPARAM_INFO
	.align		4
.L_33:
        /*0028*/ 	.byte	0x04, 0x17
        /*002a*/ 	.short	(.L_35 - .L_34)
.L_34:
        /*002c*/ 	.word	0x00000000
        /*0030*/ 	.short	0x0000
        /*0032*/ 	.short	0x0000
        /*0034*/ 	.byte	0x00, 0xf5, 0x21, 0x00


	//----- nvinfo : EIATTR_SPARSE_MMA_MASK
	.align		4
.L_35:
        /*0038*/ 	.byte	0x03, 0x50
        /*003a*/ 	.short	0x0000


	//----- nvinfo : EIATTR_MAXREG_COUNT
	.align		4
        /*003c*/ 	.byte	0x03, 0x1b
        /*003e*/ 	.short	0x00ff


	//----- nvinfo : EIATTR_MERCURY_ISA_VERSION
	.align		4
        /*0040*/ 	.byte	0x03, 0x5f
        /*0042*/ 	.short	0x0101


	//----- nvinfo : EIATTR_VRC_CTA_INIT_COUNT
	.align		4
        /*0044*/ 	.byte	0x02, 0x4a
	.zero		1
	.zero		1


	//----- nvinfo : EIATTR_EXIT_INSTR_OFFSETS
	.align		4
        /*0048*/ 	.byte	0x04, 0x1c
        /*004a*/ 	.short	(.L_37 - .L_36)


	//   ....[0]....
.L_36:
        /*004c*/ 	.word	0x000000f0


	//   ....[1]....
        /*0050*/ 	.word	0x00000280


	//----- nvinfo : EIATTR_CBANK_PARAM_SIZE
	.align		4
.L_37:
        /*0054*/ 	.byte	0x03, 0x19
        /*0056*/ 	.short	0x0014


	//----- nvinfo : EIATTR_PARAM_CBANK
	.align		4
        /*0058*/ 	.byte	0x04, 0x0a
        /*005a*/ 	.short	(.L_39 - .L_38)
	.align		4
.L_38:
        /*005c*/ 	.word	index@(.nv.constant0._Z9stencil2dPdS_i)
        /*0060*/ 	.short	0x0380
        /*0062*/ 	.short	0x0014


	//----- nvinfo : EIATTR_SW_WAR
	.align		4
.L_39:
        /*0064*/ 	.byte	0x04, 0x36
        /*0066*/ 	.short	(.L_41 - .L_40)
.L_40:
        /*0068*/ 	.word	0x00000008
.L_41:


//--------------------- .nv.callgraph             --------------------------
	.section	.nv.callgraph,"",@"SHT_CUDA_CALLGRAPH"
	.align	4
	.sectionentsize	8
	.align		4
        /*0000*/ 	.word	0x00000000
	.align		4
        /*0004*/ 	.word	0xffffffff
	.align		4
        /*0008*/ 	.word	0x00000000
	.align		4
        /*000c*/ 	.word	0xfffffffe
	.align		4
        /*0010*/ 	.word	0x00000000
	.align		4
        /*0014*/ 	.word	0xfffffffd
	.align		4
        /*0018*/ 	.word	0x00000000
	.align		4
        /*001c*/ 	.word	0xfffffffc


//--------------------- .text._Z7mat_mulPdS_S_i   --------------------------
	.section	.text._Z7mat_mulPdS_S_i,"ax",@progbits
	.align	128
        .global         _Z7mat_mulPdS_S_i
        .type           _Z7mat_mulPdS_S_i,@function
        .size           _Z7mat_mulPdS_S_i,(.L_x_6 - _Z7mat_mulPdS_S_i)
        .other          _Z7mat_mulPdS_S_i,@"STO_CUDA_ENTRY STV_DEFAULT"
_Z7mat_mulPdS_S_i:
.text._Z7mat_mulPdS_S_i:
[----:B------:R-:W-:Y:S01]  /*0000*/  LDC R1, c[0x0][0x37c] ;  /* 0x0000df00ff017b82 */ /* 0x000fe20000000800 */
[----:B------:R-:W0:Y:S07]  /*0010*/  S2R R5, SR_TID.Y ;  /* 0x0000000000057919 */ /* 0x000e2e0000002200 */
[----:B------:R-:W1:Y:S01]  /*0020*/  LDC R3, c[0x0][0x360] ;  /* 0x0000d800ff037b82 */ /* 0x000e620000000800 */
[----:B------:R-:W1:Y:S07]  /*0030*/  S2R R2, SR_TID.X ;  /* 0x0000000000027919 */ /* 0x000e6e0000002100 */
[----:B------:R-:W0:Y:S08]  /*0040*/  S2UR UR5, SR_CTAID.Y ;  /* 0x00000000000579c3 */ /* 0x000e300000002600 */
[----:B------:R-:W0:Y:S08]  /*0050*/  LDC R0, c[0x0][0x364] ;  /* 0x0000d900ff007b82 */ /* 0x000e300000000800 */
[----:B------:R-:W1:Y:S01]  /*0060*/  S2UR UR4, SR_CTAID.X ;  /* 0x00000000000479c3 */ /* 0x000e620000002500 */
[----:B0-----:R-:W-:-:S05]  /*0070*/  IMAD R0, R0, UR5, R5 ;  /* 0x0000000500007c24 */ /* 0x001fca000f8e0205 */
[----:B------:R-:W-:Y:S01]  /*0080*/  ISETP.GT.U32.AND P0, PT, R0, 0x7ff, PT ;  /* 0x000007ff0000780c */ /* 0x000fe20003f04070 */
[----:B-1----:R-:W-:-:S05]  /*0090*/  IMAD R3, R3, UR4, R2 ;  /* 0x0000000403037c24 */ /* 0x002fca000f8e0202 */
[----:B------:R-:W-:-:S13]  /*00a0*/  ISETP.GT.OR P0, PT, R3, 0x7ff, P0 ;  /* 0x000007ff0300780c */ /* 0x000fda0000704670 */
[----:B------:R-:W-:Y:S05]  /*00b0*/  @P0 EXIT ;  /* 0x000000000000094d */ /* 0x000fea0003800000 */
[----:B------:R-:W0:Y:S01]  /*00c0*/  LDC R2, c[0x0][0x398] ;  /* 0x0000e600ff027b82 */ /* 0x000e220000000800 */
[----:B------:R-:W1:Y:S01]  /*00d0*/  LDCU.64 UR4, c[0x0][0x358] ;  /* 0x00006b00ff0477ac */ /* 0x000e620008000a00 */
[----:B------:R-:W-:Y:S02]  /*00e0*/  CS2R R22, SRZ ;  /* 0x0000000000167805 */ /* 0x000fe4000001ff00 */
[----:B0-----:R-:W-:-:S13]  /*00f0*/  ISETP.GE.AND P0, PT, R2, 0x1, PT ;  /* 0x000000010200780c */ /* 0x001fda0003f06270 */
[----:B-1----:R-:W-:Y:S05]  /*0100*/  @!P0 BRA `(.L_x_0) ;  /* 0x0000000400c88947 */ /* 0x002fea0003800000 */
[C---:B------:R-:W-:Y:S01]  /*0110*/  ISETP.GE.U32.AND P1, PT, R2.reuse, 0x8, PT ;  /* 0x000000080200780c */ /* 0x040fe20003f26070 */
[----:B------:R-:W-:Y:S01]  /*0120*/  HFMA2 R25, -RZ, RZ, 0, 0 ;  /* 0x00000000ff197431 */ /* 0x000fe200000001ff */
[----:B------:R-:W-:Y:S02]  /*0130*/  LOP3.LUT R5, R2, 0x7, RZ, 0xc0, !PT ;  /* 0x0000000702057812 */ /* 0x000fe400078ec0ff */
[----:B------:R-:W-:Y:S02]  /*0140*/  CS2R R22, SRZ ;  /* 0x0000000000167805 */ /* 0x000fe4000001ff00 */
[----:B------:R-:W-:-:S07]  /*0150*/  ISETP.NE.AND P0, PT, R5, RZ, PT ;  /* 0x000000ff0500720c */ /* 0x000fce0003f05270 */
[----:B------:R-:W-:Y:S06]  /*0160*/  @!P1 BRA `(.L_x_1) ;  /* 0x0000000000c89947 */ /* 0x000fec0003800000 */
[----:B------:R-:W-:Y:S01]  /*0170*/  LOP3.LUT R25, R2, 0x7ffffff8, RZ, 0xc0, !PT ;  /* 0x7ffffff802197812 */ /* 0x000fe200078ec0ff */
[----:B------:R-:W-:Y:S01]  /*0180*/  IMAD.MOV.U32 R4, RZ, RZ, RZ ;  /* 0x000000ffff047224 */ /* 0x000fe200078e00ff */
[----:B------:R-:W-:-:S07]  /*0190*/  CS2R R22, SRZ ;  /* 0x0000000000167805 */ /* 0x000fce000001ff00 */
.L_x_2:
[----:B------:R-:W0:Y:S01]  /*01a0*/  LDC.64 R8, c[0x0][0x380] ;  /* 0x0000e000ff087b82 */ /* 0x000e220000000a00 */
[----:B------:R-:W-:Y:S01]  /*01b0*/  LEA R11, R3, R4, 0xb ;  /* 0x00000004030b7211 */ /* 0x000fe200078e58ff */
[----:B------:R-:W-:-:S06]  /*01c0*/  IMAD R27, R4, 0x800, R0 ;  /* 0x00000800041b7824 */ /* 0x000fcc00078e0200 */
[----:B------:R-:W1:Y:S01]  /*01d0*/  LDC.64 R6, c[0x0][0x388] ;  /* 0x0000e200ff067b82 */ /* 0x000e620000000a00 */
[----:B0-----:R-:W-:-:S05]  /*01e0*/  IMAD.WIDE R8, R11, 0x8, R8 ;  /* 0x000000080b087825 */ /* 0x001fca00078e0208 */
[----:B------:R-:W2:Y:S01]  /*01f0*/  LDG.E.64 R14, desc[UR4][R8.64] ;  /* 0x00000004080e7981 */ /* 0x000ea2000c1e1b00 */
[C-C-:B-1----:R-:W-:Y:S01]  /*0200*/  IMAD.WIDE.U32 R20, R27.reuse, 0x8, R6.reuse ;  /* 0x000000081b147825 */ /* 0x142fe200078e0006 */
[----:B------:R-:W-:Y:S02]  /*0210*/  IADD3 R29, PT, PT, R27, 0x800, RZ ;  /* 0x000008001b1d7810 */ /* 0x000fe40007ffe0ff */
[----:B------:R-:W3:Y:S04]  /*0220*/  LDG.E.64 R10, desc[UR4][R8.64+0x8] ;  /* 0x00000804080a7981 */ /* 0x000ee8000c1e1b00 */
[----:B------:R-:W2:Y:S01]  /*0230*/  LDG.E.64 R16, desc[UR4][R20.64] ;  /* 0x0000000414107981 */ /* 0x000ea2000c1e1b00 */
[----:B------:R-:W-:-:S04]  /*0240*/  IMAD.WIDE.U32 R28, R29, 0x8, R6 ;  /* 0x000000081d1c7825 */ /* 0x000fc800078e0006 */
[----:B------:R-:W-:Y:S01]  /*0250*/  VIADD R19, R27, 0x1000 ;  /* 0x000010001b137836 */ /* 0x000fe20000000000 */
[----:B------:R-:W3:Y:S03]  /*0260*/  LDG.E.64 R12, desc[UR4][R28.64] ;  /* 0x000000041c0c7981 */ /* 0x000ee6000c1e1b00 */
[----:B------:R-:W-:-:S06]  /*0270*/  IMAD.WIDE.U32 R18, R19, 0x8, R6 ;  /* 0x0000000813127825 */ /* 0x000fcc00078e0006 */
[----:B------:R-:W4:Y:S01]  /*0280*/  LDG.E.64 R18, desc[UR4][R18.64] ;  /* 0x0000000412127981 */ /* 0x000f22000c1e1b00 */
[----:B--2---:R-:W-:Y:S01]  /*0290*/  DFMA R14, R14, R16, R22 ;  /* 0x000000100e0e722b */ /* 0x004fe20000000016 */
[----:B------:R-:W-:Y:S02]  /*02a0*/  IADD3 R23, PT, PT, R27, 0x1800, RZ ;  /* 0x000018001b177810 */ /* 0x000fe40007ffe0ff */
[----:B------:R-:W4:Y:S03]  /*02b0*/  LDG.E.64 R16, desc[UR4][R8.64+0x10] ;  /* 0x0000100408107981 */ /* 0x000f26000c1e1b00 */
[----:B------:R-:W-:Y:S02]  /*02c0*/  IMAD.WIDE.U32 R20, R23, 0x8, R6 ;  /* 0x0000000817147825 */ /* 0x000fe400078e0006 */
[----:B------:R-:W2:Y:S04]  /*02d0*/  LDG.E.64 R22, desc[UR4][R8.64+0x18] ;  /* 0x0000180408167981 */ /* 0x000ea8000c1e1b00 */
[----:B------:R-:W2:Y:S01]  /*02e0*/  LDG.E.64 R20, desc[UR4][R20.64] ;  /* 0x0000000414147981 */ /* 0x000ea2000c1e1b00 */
[----:B---3--:R-:W-:Y:S01]  /*02f0*/  DFMA R12, R10, R12, R14 ;  /* 0x0000000c0a0c722b */ /* 0x008fe2000000000e */
[C---:B------:R-:W-:Y:S01]  /*0300*/  VIADD R11, R27.reuse, 0x2000 ;  /* 0x000020001b0b7836 */ /* 0x040fe20000000000 */
[----:B------:R-:W-:-:S03]  /*0310*/  IADD3 R15, PT, PT, R27, 0x2800, RZ ;  /* 0x000028001b0f7810 */ /* 0x000fc60007ffe0ff */
[----:B------:R-:W-:-:S04]  /*0320*/  IMAD.WIDE.U32 R10, R11, 0x8, R6 ;  /* 0x000000080b0a7825 */ /* 0x000fc800078e0006 */
[--C-:B------:R-:W-:Y:S02]  /*0330*/  IMAD.WIDE.U32 R14, R15, 0x8, R6.reuse ;  /* 0x000000080f0e7825 */ /* 0x100fe400078e0006 */
[----:B------:R-:W3:Y:S02]  /*0340*/  LDG.E.64 R10, desc[UR4][R10.64] ;  /* 0x000000040a0a7981 */ /* 0x000ee4000c1e1b00 */
[C---:B------:R-:W-:Y:S02]  /*0350*/  VIADD R29, R27.reuse, 0x3000 ;  /* 0x000030001b1d7836 */ /* 0x040fe40000000000 */
[----:B------:R-:W5:Y:S01]  /*0360*/  LDG.E.64 R14, desc[UR4][R14.64] ;  /* 0x000000040e0e7981 */ /* 0x000f62000c1e1b00 */
[----:B------:R-:W-:Y:S01]  /*0370*/  IADD3 R27, PT, PT, R27, 0x3800, RZ ;  /* 0x000038001b1b7810 */ /* 0x000fe20007ffe0ff */
[----:B----4-:R-:W-:Y:S02]  /*0380*/  DFMA R16, R16, R18, R12 ;  /* 0x000000121010722b */ /* 0x010fe4000000000c */
[----:B------:R-:W3:Y:S04]  /*0390*/  LDG.E.64 R12, desc[UR4][R8.64+0x20] ;  /* 0x00002004080c7981 */ /* 0x000ee8000c1e1b00 */
[----:B------:R-:W5:Y:S02]  /*03a0*/  LDG.E.64 R18, desc[UR4][R8.64+0x28] ;  /* 0x0000280408127981 */ /* 0x000f64000c1e1b00 */
[----:B--2---:R-:W-:Y:S01]  /*03b0*/  DFMA R16, R22, R20, R16 ;  /* 0x000000141610722b */ /* 0x004fe20000000010 */
[--C-:B------:R-:W-:Y:S01]  /*03c0*/  IMAD.WIDE.U32 R20, R29, 0x8, R6.reuse ;  /* 0x000000081d147825 */ /* 0x100fe200078e0006 */
[----:B------:R-:W2:Y:S03]  /*03d0*/  LDG.E.64 R22, desc[UR4][R8.64+0x30] ;  /* 0x0000300408167981 */ /* 0x000ea6000c1e1b00 */
[----:B------:R-:W-:-:S02]  /*03e0*/  IMAD.WIDE.U32 R6, R27, 0x8, R6 ;  /* 0x000000081b067825 */ /* 0x000fc400078e0006 */
[----:B------:R-:W2:Y:S04]  /*03f0*/  LDG.E.64 R20, desc[UR4][R20.64] ;  /* 0x0000000414147981 */ /* 0x000ea8000c1e1b00 */
[----:B------:R-:W4:Y:S04]  /*0400*/  LDG.E.64 R26, desc[UR4][R8.64+0x38] ;  /* 0x00003804081a7981 */ /* 0x000f28000c1e1b00 */
[----:B------:R-:W4:Y:S01]  /*0410*/  LDG.E.64 R6, desc[UR4][R6.64] ;  /* 0x0000000406067981 */ /* 0x000f22000c1e1b00 */
[----:B------:R-:W-:-:S05]  /*0420*/  VIADD R4, R4, 0x8 ;  /* 0x0000000804047836 */ /* 0x000fca0000000000 */
[----:B------:R-:W-:Y:S01]  /*0430*/  ISETP.NE.AND P1, PT, R4, R25, PT ;  /* 0x000000190400720c */ /* 0x000fe20003f25270 */
[----:B---3--:R-:W-:-:S08]  /*0440*/  DFMA R10, R12, R10, R16 ;  /* 0x0000000a0c0a722b */ /* 0x008fd00000000010 */
[----:B-----5:R-:W-:-:S08]  /*0450*/  DFMA R10, R18, R14, R10 ;  /* 0x0000000e120a722b */ /* 0x020fd0000000000a */
[----:B--2---:R-:W-:-:S08]  /*0460*/  DFMA R22, R22, R20, R10 ;  /* 0x000000141616722b */ /* 0x004fd0000000000a */
[----:B----4-:R-:W-:Y:S01]  /*0470*/  DFMA R22, R26, R6, R22 ;  /* 0x000000061a16722b */ /* 0x010fe20000000016 */
[----:B------:R-:W-:Y:S10]  /*0480*/  @P1 BRA `(.L_x_2) ;  /* 0xfffffffc00441947 */ /* 0x000ff4000383ffff */
.L_x_1:
[----:B------:R-:W-:Y:S05]  /*0490*/  @!P0 BRA `(.L_x_0) ;  /* 0x0000000000e48947 */ /* 0x000fea0003800000 */
[----:B------:R-:W-:Y:S02]  /*04a0*/  ISETP.GE.U32.AND P0, PT, R5, 0x4, PT ;  /* 0x000000040500780c */ /* 0x000fe40003f06070 */
[----:B------:R-:W-:-:S04]  /*04b0*/  LOP3.LUT R24, R2, 0x3, RZ, 0xc0, !PT ;  /* 0x0000000302187812 */ /* 0x000fc800078ec0ff */
[----:B------:R-:W-:-:S07]  /*04c0*/  ISETP.NE.AND P1, PT, R24, RZ, PT ;  /* 0x000000ff1800720c */ /* 0x000fce0003f25270 */
[----:B------:R-:W-:Y:S06]  /*04d0*/  @!P0 BRA `(.L_x_3) ;  /* 0x0000000000648947 */ /* 0x000fec0003800000 */
[----:B------:R-:W0:Y:S01]  /*04e0*/  LDC.64 R18, c[0x0][0x388] ;  /* 0x0000e200ff127b82 */ /* 0x000e220000000a00 */
[----:B------:R-:W-:Y:S01]  /*04f0*/  LEA R7, R3, R25, 0xb ;  /* 0x0000001903077211 */ /* 0x000fe200078e58ff */
[----:B------:R-:W-:-:S05]  /*0500*/  IMAD R5, R25, 0x800, R0 ;  /* 0x0000080019057824 */ /* 0x000fca00078e0200 */
[C---:B------:R-:W-:Y:S01]  /*0510*/  IADD3 R11, PT, PT, R5.reuse, 0x800, RZ ;  /* 0x00000800050b7810 */ /* 0x040fe20007ffe0ff */
[----:B------:R-:W1:Y:S01]  /*0520*/  LDC.64 R16, c[0x0][0x380] ;  /* 0x0000e000ff107b82 */ /* 0x000e620000000a00 */
[----:B0-----:R-:W-:-:S04]  /*0530*/  IMAD.WIDE.U32 R14, R5, 0x8, R18 ;  /* 0x00000008050e7825 */ /* 0x001fc800078e0012 */
[----:B------:R-:W-:Y:S02]  /*0540*/  IMAD.WIDE.U32 R10, R11, 0x8, R18 ;  /* 0x000000080b0a7825 */ /* 0x000fe400078e0012 */
[----:B------:R-:W2:Y:S02]  /*0550*/  LDG.E.64 R14, desc[UR4][R14.64] ;  /* 0x000000040e0e7981 */ /* 0x000ea4000c1e1b00 */
[----:B-1----:R-:W-:Y:S02]  /*0560*/  IMAD.WIDE R16, R7, 0x8, R16 ;  /* 0x0000000807107825 */ /* 0x002fe400078e0210 */
[----:B------:R-:W3:Y:S04]  /*0570*/  LDG.E.64 R10, desc[UR4][R10.64] ;  /* 0x000000040a0a7981 */ /* 0x000ee8000c1e1b00 */
[----:B------:R-:W2:Y:S01]  /*0580*/  LDG.E.64 R12, desc[UR4][R16.64] ;  /* 0x00000004100c7981 */ /* 0x000ea2000c1e1b00 */
[----:B------:R-:W-:-:S03]  /*0590*/  IADD3 R7, PT, PT, R5, 0x1000, RZ ;  /* 0x0000100005077810 */ /* 0x000fc60007ffe0ff */
[----:B------:R-:W3:Y:S02]  /*05a0*/  LDG.E.64 R8, desc[UR4][R16.64+0x8] ;  /* 0x0000080410087981 */ /* 0x000ee4000c1e1b00 */
[----:B------:R-:W-:-:S04]  /*05b0*/  IMAD.WIDE.U32 R6, R7, 0x8, R18 ;  /* 0x0000000807067825 */ /* 0x000fc800078e0012 */
[----:B------:R-:W-:Y:S02]  /*05c0*/  VIADD R21, R5, 0x1800 ;  /* 0x0000180005157836 */ /* 0x000fe40000000000 */
[----:B------:R-:W4:Y:S02]  /*05d0*/  LDG.E.64 R4, desc[UR4][R16.64+0x10] ;  /* 0x0000100410047981 */ /* 0x000f24000c1e1b00 */
[----:B------:R-:W-:Y:S02]  /*05e0*/  IMAD.WIDE.U32 R18, R21, 0x8, R18 ;  /* 0x0000000815127825 */ /* 0x000fe400078e0012 */
[----:B------:R-:W4:Y:S04]  /*05f0*/  LDG.E.64 R6, desc[UR4][R6.64] ;  /* 0x0000000406067981 */ /* 0x000f28000c1e1b00 */
[----:B------:R-:W5:Y:S04]  /*0600*/  LDG.E.64 R20, desc[UR4][R16.64+0x18] ;  /* 0x0000180410147981 */ /* 0x000f68000c1e1b00 */
[----:B------:R-:W5:Y:S01]  /*0610*/  LDG.E.64 R18, desc[UR4][R18.64] ;  /* 0x0000000412127981 */ /* 0x000f62000c1e1b00 */
[----:B------:R-:W-:Y:S01]  /*0620*/  IADD3 R25, PT, PT, R25, 0x4, RZ ;  /* 0x0000000419197810 */ /* 0x000fe20007ffe0ff */
[----:B--2---:R-:W-:-:S08]  /*0630*/  DFMA R12, R12, R14, R22 ;  /* 0x0000000e0c0c722b */ /* 0x004fd00000000016 */
[----:B---3--:R-:W-:-:S08]  /*0640*/  DFMA R8, R8, R10, R12 ;  /* 0x0000000a0808722b */ /* 0x008fd0000000000c */
[----:B----4-:R-:W-:-:S08]  /*0650*/  DFMA R4, R4, R6, R8 ;  /* 0x000000060404722b */ /* 0x010fd00000000008 */
[----:B-----5:R-:W-:-:S11]  /*0660*/  DFMA R22, R20, R18, R4 ;  /* 0x000000121416722b */ /* 0x020fd60000000004 */
.L_x_3:
[----:B------:R-:W-:Y:S05]  /*0670*/  @!P1 BRA `(.L_x_0) ;  /* 0x00000000006c9947 */ /* 0x000fea0003800000 */
[----:B------:R-:W0:Y:S01]  /*0680*/  LDC.64 R12, c[0x0][0x388] ;  /* 0x0000e200ff0c7b82 */ /* 0x000e220000000a00 */
[----:B------:R-:W-:Y:S02]  /*0690*/  ISETP.NE.AND P0, PT, R24, 0x1, PT ;  /* 0x000000011800780c */ /* 0x000fe40003f05270 */
[----:B------:R-:W-:-:S04]  /*06a0*/  LOP3.LUT R2, R2, 0x1, RZ, 0xc0, !PT ;  /* 0x0000000102027812 */ /* 0x000fc800078ec0ff */
[----:B------:R-:W-:Y:S01]  /*06b0*/  ISETP.NE.U32.AND P1, PT, R2, 0x1, PT ;  /* 0x000000010200780c */ /* 0x000fe20003f25070 */
[----:B------:R-:W1:Y:S06]  /*06c0*/  LDC.64 R16, c[0x0][0x380] ;  /* 0x0000e000ff107b82 */ /* 0x000e6c0000000a00 */
[----:B------:R-:W-:Y:S01]  /*06d0*/  @P0 LEA R15, R25, R0, 0xb ;  /* 0x00000000190f0211 */ /* 0x000fe200078e58ff */
[----:B------:R-:W-:Y:S01]  /*06e0*/  @P0 IMAD R7, R3, 0x800, R25 ;  /* 0x0000080003070824 */ /* 0x000fe200078e0219 */
[----:B------:R-:W2:Y:S08]  /*06f0*/  LDC.64 R10, c[0x0][0x380] ;  /* 0x0000e000ff0a7b82 */ /* 0x000eb00000000a00 */
[----:B------:R-:W3:Y:S01]  /*0700*/  LDC.64 R8, c[0x0][0x388] ;  /* 0x0000e200ff087b82 */ /* 0x000ee20000000a00 */
[C---:B0-----:R-:W-:Y:S01]  /*0710*/  @P0 IMAD.WIDE.U32 R4, R15.reuse, 0x8, R12 ;  /* 0x000000080f040825 */ /* 0x041fe200078e000c */
[----:B------:R-:W-:-:S02]  /*0720*/  @P0 IADD3 R15, PT, PT, R15, 0x800, RZ ;  /* 0x000008000f0f0810 */ /* 0x000fc40007ffe0ff */
[----:B------:R-:W-:-:S03]  /*0730*/  @P0 IADD3 R25, PT, PT, R25, 0x2, RZ ;  /* 0x0000000219190810 */ /* 0x000fc60007ffe0ff */
[----:B------:R-:W4:Y:S01]  /*0740*/  @P0 LDG.E.64 R4, desc[UR4][R4.64] ;  /* 0x0000000404040981 */ /* 0x000f22000c1e1b00 */
[----:B-1----:R-:W-:-:S05]  /*0750*/  @P0 IMAD.WIDE R16, R7, 0x8, R16 ;  /* 0x0000000807100825 */ /* 0x002fca00078e0210 */
[----:B------:R-:W4:Y:S01]  /*0760*/  @P0 LDG.E.64 R6, desc[UR4][R16.64] ;  /* 0x0000000410060981 */ /* 0x000f22000c1e1b00 */
[----:B------:R-:W-:-:S03]  /*0770*/  @P0 IMAD.WIDE.U32 R14, R15, 0x8, R12 ;  /* 0x000000080f0e0825 */ /* 0x000fc600078e000c */
[----:B------:R-:W5:Y:S01]  /*0780*/  @P0 LDG.E.64 R12, desc[UR4][R16.64+0x8] ;  /* 0x00000804100c0981 */ /* 0x000f62000c1e1b00 */
[----:B------:R-:W-:Y:S01]  /*0790*/  @!P1 IMAD R19, R3, 0x800, R25 ;  /* 0x0000080003139824 */ /* 0x000fe200078e0219 */
[----:B------:R-:W-:Y:S02]  /*07a0*/  @!P1 LEA R25, R25, R0, 0xb ;  /* 0x0000000019199211 */ /* 0x000fe400078e58ff */
[----:B------:R-:W5:Y:S01]  /*07b0*/  @P0 LDG.E.64 R14, desc[UR4][R14.64] ;  /* 0x000000040e0e0981 */ /* 0x000f62000c1e1b00 */
[----:B--2---:R-:W-:-:S04]  /*07c0*/  @!P1 IMAD.WIDE R10, R19, 0x8, R10 ;  /* 0x00000008130a9825 */ /* 0x004fc800078e020a */
[----:B---3--:R-:W-:Y:S02]  /*07d0*/  @!P1 IMAD.WIDE.U32 R8, R25, 0x8, R8 ;  /* 0x0000000819089825 */ /* 0x008fe400078e0008 */
[----:B------:R-:W2:Y:S04]  /*07e0*/  @!P1 LDG.E.64 R10, desc[UR4][R10.64] ;  /* 0x000000040a0a9981 */ /* 0x000ea8000c1e1b00 */
[----:B------:R-:W2:Y:S01]  /*07f0*/  @!P1 LDG.E.64 R8, desc[UR4][R8.64] ;  /* 0x0000000408089981 */ /* 0x000ea2000c1e1b00 */
[----:B----4-:R-:W-:-:S08]  /*0800*/  @P0 DFMA R4, R6, R4, R22 ;  /* 0x000000040604022b */ /* 0x010fd00000000016 */
[----:B-----5:R-:W-:-:S08]  /*0810*/  @P0 DFMA R22, R12, R14, R4 ;  /* 0x0000000e0c16022b */ /* 0x020fd00000000004 */
[----:B--2---:R-:W-:-:S11]  /*0820*/  @!P1 DFMA R22, R10, R8, R22 ;  /* 0x000000080a16922b */ /* 0x004fd60000000016 */
.L_x_0:
[----:B------:R-:W0:Y:S01]  /*0830*/  LDC.64 R4, c[0x0][0x390] ;  /* 0x0000e400ff047b82 */ /* 0x000e220000000a00 */
[----:B------:R-:W-:-:S05]  /*0840*/  LEA R3, R3, R0, 0xb ;  /* 0x0000000003037211 */ /* 0x000fca00078e58ff */
[----:B0-----:R-:W-:-:S05]  /*0850*/  IMAD.WIDE R2, R3, 0x8, R4 ;  /* 0x0000000803027825 */ /* 0x001fca00078e0204 */
[----:B------:R-:W-:Y:S01]  /*0860*/  STG.E.64 desc[UR4][R2.64], R22 ;  /* 0x0000001602007986 */ /* 0x000fe2000c101b04 */
[----:B------:R-:W-:Y:S05]  /*0870*/  EXIT ;  /* 0x000000000000794d */ /* 0x000fea0003800000 */
.L_x_4:
[----:B------:R-:W-:-:S00]  /*0880*/  BRA `(.L_x_4) ;  /* 0xfffffffc00fc7947 */ /* 0x000fc0000383ffff */
[----:B------:R-:W-:-:S00]  /*0890*/  NOP ;  /* 0x0000000000007918 */ /* 0x000fc00000000000 */
        /* <DEDUP_REMOVED lines=14> */
.L_x_6:


//--------------------- .text._Z9stencil2dPdS_i   --------------------------
	.section	.text._Z9stencil2dPdS_i,"ax",@progbits
	.align	128
        .global         _Z9stencil2dPdS_i
        .type           _Z9stencil2dPdS_i,@function
        .size           _Z9stencil2dPdS_i,(.L_x_7 - _Z9stencil2dPdS_i)
        .other          _Z9stencil2dPdS_i,@"STO_CUDA_ENTRY STV_DEFAULT"
_Z9stencil2dPdS_i:
.text._Z9stencil2dPdS_i:
[----:B------:R-:W-:Y:S01]  /*0000*/  LDC R1, c[0x0][0x37c] ;  /* 0x0000df00ff017b82 */ /* 0x000fe20000000800 */
[----:B------:R-:W0:Y:S07]  /*0010*/  S2R R3, SR_TID.X ;  /* 0x0000000000037919 */ /* 0x000e2e0000002100 */
[----:B------:R-:W0:Y:S01]  /*0020*/  S2UR UR4, SR_CTAID.X ;  /* 0x00000000000479c3 */ /* 0x000e220000002500 */
[----:B------:R-:W1:Y:S07]  /*0030*/  S2R R5, SR_TID.Y ;  /* 0x0000000000057919 */ /* 0x000e6e0000002200 */
[----:B------:R-:W0:Y:S08]  /*0040*/  LDC R0, c[0x0][0x360] ;  /* 0x0000d800ff007b82 */ /* 0x000e300000000800 */
[----:B------:R-:W2:Y:S08]  /*0050*/  LDC R14, c[0x0][0x390] ;  /* 0x0000e400ff0e7b82 */ /* 0x000eb00000000800 */
[----:B------:R-:W1:Y:S08]  /*0060*/  S2UR UR5, SR_CTAID.Y ;  /* 0x00000000000579c3 */ /* 0x000e700000002600 */
[----:B------:R-:W1:Y:S01]  /*0070*/  LDC R4, c[0x0][0x364] ;  /* 0x0000d900ff047b82 */ /* 0x000e620000000800 */
[----:B0-----:R-:W-:-:S02]  /*0080*/  IMAD R0, R0, UR4, R3 ;  /* 0x0000000400007c24 */ /* 0x001fc4000f8e0203 */
[----:B--2---:R-:W-:-:S05]  /*0090*/  VIADD R2, R14, 0xffffffff ;  /* 0xffffffff0e027836 */ /* 0x004fca0000000000 */
[----:B------:R-:W-:-:S04]  /*00a0*/  ISETP.GE.AND P0, PT, R0, R2, PT ;  /* 0x000000020000720c */ /* 0x000fc80003f06270 */
[----:B------:R-:W-:Y:S01]  /*00b0*/  ISETP.LT.OR P0, PT, R0, 0x1, P0 ;  /* 0x000000010000780c */ /* 0x000fe20000701670 */
[----:B-1----:R-:W-:-:S05]  /*00c0*/  IMAD R3, R4, UR5, R5 ;  /* 0x0000000504037c24 */ /* 0x002fca000f8e0205 */
[----:B------:R-:W-:-:S04]  /*00d0*/  ISETP.EQ.OR P0, PT, R3, RZ, P0 ;  /* 0x000000ff0300720c */ /* 0x000fc80000702670 */
[----:B------:R-:W-:-:S13]  /*00e0*/  ISETP.GE.OR P0, PT, R3, R2, P0 ;  /* 0x000000020300720c */ /* 0x000fda0000706670 */
[----:B------:R-:W-:Y:S05]  /*00f0*/  @P0 EXIT ;  /* 0x000000000000094d */ /* 0x000fea0003800000 */
[----:B------:R-:W0:Y:S01]  /*0100*/  LDCU.64 UR6, c[0x0][0x380] ;  /* 0x00007000ff0677ac */ /* 0x000e220008000a00 */
[----:B------:R-:W1:Y:S01]  /*0110*/  LDC.64 R12, c[0x0][0x380] ;  /* 0x0000e000ff0c7b82 */ /* 0x000e620000000a00 */
[-C--:B------:R-:W-:Y:S01]  /*0120*/  IMAD R3, R3, R14.reuse, RZ ;  /* 0x0000000e03037224 */ /* 0x080fe200078e02ff */
[----:B------:R-:W2:Y:S04]  /*0130*/  LDCU.64 UR4, c[0x0][0x358] ;  /* 0x00006b00ff0477ac */ /* 0x000ea80008000a00 */
[C---:B------:R-:W-:Y:S02]  /*0140*/  IADD3 R2, P0, PT, R0.reuse, R3, RZ ;  /* 0x0000000300027210 */ /* 0x040fe40007f1e0ff */
[----:B------:R-:W-:Y:S02]  /*0150*/  IADD3 R15, PT, PT, R0, -R14, R3 ;  /* 0x8000000e000f7210 */ /* 0x000fe40007ffe003 */
[----:B------:R-:W-:-:S02]  /*0160*/  LEA.HI.X.SX32 R5, R3, RZ, 0x1, P0 ;  /* 0x000000ff03057211 */ /* 0x000fc400000f0eff */
[----:B0-----:R-:W-:-:S04]  /*0170*/  LEA R4, P0, R2, UR6, 0x3 ;  /* 0x0000000602047c11 */ /* 0x001fc8000f8018ff */
[----:B------:R-:W-:Y:S01]  /*0180*/  LEA.HI.X R5, R2, UR7, R5, 0x3, P0 ;  /* 0x0000000702057c11 */ /* 0x000fe200080f1c05 */
[----:B-1----:R-:W-:-:S04]  /*0190*/  IMAD.WIDE R10, R15, 0x8, R12 ;  /* 0x000000080f0a7825 */ /* 0x002fc800078e020c */
[----:B--2---:R-:W2:Y:S04]  /*01a0*/  LDG.E.64 R6, desc[UR4][R4.64+-0x8] ;  /* 0xfffff80404067981 */ /* 0x004ea8000c1e1b00 */
[----:B------:R-:W2:Y:S01]  /*01b0*/  LDG.E.64 R8, desc[UR4][R4.64+0x8] ;  /* 0x0000080404087981 */ /* 0x000ea2000c1e1b00 */
[----:B------:R-:W-:-:S03]  /*01c0*/  IMAD R15, R14, 0x2, R15 ;  /* 0x000000020e0f7824 */ /* 0x000fc600078e020f */
[----:B------:R-:W3:Y:S01]  /*01d0*/  LDG.E.64 R10, desc[UR4][R10.64] ;  /* 0x000000040a0a7981 */ /* 0x000ee2000c1e1b00 */
[----:B------:R-:W-:-:S06]  /*01e0*/  IMAD.WIDE R12, R15, 0x8, R12 ;  /* 0x000000080f0c7825 */ /* 0x000fcc00078e020c */
[----:B------:R-:W4:Y:S01]  /*01f0*/  LDG.E.64 R12, desc[UR4][R12.64] ;  /* 0x000000040c0c7981 */ /* 0x000f22000c1e1b00 */
[----:B------:R-:W-:Y:S01]  /*0200*/  IMAD.IADD R3, R0, 0x1, R3 ;  /* 0x0000000100037824 */ /* 0x000fe200078e0203 */
[----:B--2---:R-:W-:Y:S01]  /*0210*/  DADD R6, R6, R8 ;  /* 0x0000000006067229 */ /* 0x004fe20000000008 */
[----:B------:R-:W0:Y:S07]  /*0220*/  LDC.64 R8, c[0x0][0x388] ;  /* 0x0000e200ff087b82 */ /* 0x000e2e0000000a00 */
[----:B---3--:R-:W-:-:S08]  /*0230*/  DADD R6, R6, R10 ;  /* 0x0000000006067229 */ /* 0x008fd0000000000a */
[----:B----4-:R-:W-:-:S08]  /*0240*/  DADD R6, R6, R12 ;  /* 0x0000000006067229 */ /* 0x010fd0000000000c */
[----:B------:R-:W-:Y:S01]  /*0250*/  DMUL R6, R6, 0.25 ;  /* 0x3fd0000006067828 */ /* 0x000fe20000000000 */
[----:B0-----:R-:W-:-:S06]  /*0260*/  IMAD.WIDE R2, R3, 0x8, R8 ;  /* 0x0000000803027825 */ /* 0x001fcc00078e0208 */
[----:B------:R-:W-:Y:S01]  /*0270*/  STG.E.64 desc[UR4][R2.64], R6 ;  /* 0x0000000602007986 */ /* 0x000fe2000c101b04 */
[----:B------:R-:W-:Y:S05]  /*0280*/  EXIT ;  /* 0x000000000000794d */ /* 0x000fea0003800000 */
.L_x_5:
        /* <DEDUP_REMOVED lines=15> */
.L_x_7:


//--------------------- .nv.shared.reserved.0     --------------------------
	.section	.nv.shared.reserved.0,"aw",@nobits
	.weak		__nv_reservedSMEM_offset_0_alias
	.size		__nv_reservedSMEM_offset_0_alias, 0, 64
	.other		__nv_reservedSMEM_offset_0_alias,@"STO_CUDA_RESERVED_SHARED STV_DEFAULT"
__nv_reservedSMEM_offset_0_alias:
	.zero		0
	.zero		64


//--------------------- .nv.constant0._Z7mat_mulPdS_S_i --------------------------
	.section	.nv.constant0._Z7mat_mulPdS_S_i,"a",@progbits
	.sectionflags	@""
	.align	4
.nv.constant0._Z7mat_mulPdS_S_i:
	.zero		924


//--------------------- .nv.constant0._Z9stencil2dPdS_i --------------------------
	.section	.nv.constant0._Z9stencil2dPdS_i,"a",@progbits
	.sectionflags	@""
	.align	4
.nv.constant0._Z9stencil2dPdS_i:
	.zero		916


//--------------------- SYMBOLS --------------------------

	.type		.nv.reservedSmem.offset0,@object
	.size		.nv.reservedSmem.offset0,0x4
